//
// Generated by NVIDIA NVVM Compiler
//
// Compiler Build ID: CL-36424714
// Cuda compilation tools, release 13.0, V13.0.88
// Based on NVVM 20.0.0
//

.version 9.0
.target sm_100
.address_size 64

	// .globl	_Z15kernelgpuUbou11IdEvPT_S1_S1_S1_S1_S1_S1_S1_S1_S1_S0_iiiiiiii

.visible .entry _Z15kernelgpuUbou11IdEvPT_S1_S1_S1_S1_S1_S1_S1_S1_S1_S0_iiiiiiii(
	.param .u64 .ptr .align 1 _Z15kernelgpuUbou11IdEvPT_S1_S1_S1_S1_S1_S1_S1_S1_S1_S0_iiiiiiii_param_0,
	.param .u64 .ptr .align 1 _Z15kernelgpuUbou11IdEvPT_S1_S1_S1_S1_S1_S1_S1_S1_S1_S0_iiiiiiii_param_1,
	.param .u64 .ptr .align 1 _Z15kernelgpuUbou11IdEvPT_S1_S1_S1_S1_S1_S1_S1_S1_S1_S0_iiiiiiii_param_2,
	.param .u64 .ptr .align 1 _Z15kernelgpuUbou11IdEvPT_S1_S1_S1_S1_S1_S1_S1_S1_S1_S0_iiiiiiii_param_3,
	.param .u64 .ptr .align 1 _Z15kernelgpuUbou11IdEvPT_S1_S1_S1_S1_S1_S1_S1_S1_S1_S0_iiiiiiii_param_4,
	.param .u64 .ptr .align 1 _Z15kernelgpuUbou11IdEvPT_S1_S1_S1_S1_S1_S1_S1_S1_S1_S0_iiiiiiii_param_5,
	.param .u64 .ptr .align 1 _Z15kernelgpuUbou11IdEvPT_S1_S1_S1_S1_S1_S1_S1_S1_S1_S0_iiiiiiii_param_6,
	.param .u64 .ptr .align 1 _Z15kernelgpuUbou11IdEvPT_S1_S1_S1_S1_S1_S1_S1_S1_S1_S0_iiiiiiii_param_7,
	.param .u64 .ptr .align 1 _Z15kernelgpuUbou11IdEvPT_S1_S1_S1_S1_S1_S1_S1_S1_S1_S0_iiiiiiii_param_8,
	.param .u64 .ptr .align 1 _Z15kernelgpuUbou11IdEvPT_S1_S1_S1_S1_S1_S1_S1_S1_S1_S0_iiiiiiii_param_9,
	.param .f64 _Z15kernelgpuUbou11IdEvPT_S1_S1_S1_S1_S1_S1_S1_S1_S1_S0_iiiiiiii_param_10,
	.param .u32 _Z15kernelgpuUbou11IdEvPT_S1_S1_S1_S1_S1_S1_S1_S1_S1_S0_iiiiiiii_param_11,
	.param .u32 _Z15kernelgpuUbou11IdEvPT_S1_S1_S1_S1_S1_S1_S1_S1_S1_S0_iiiiiiii_param_12,
	.param .u32 _Z15kernelgpuUbou11IdEvPT_S1_S1_S1_S1_S1_S1_S1_S1_S1_S0_iiiiiiii_param_13,
	.param .u32 _Z15kernelgpuUbou11IdEvPT_S1_S1_S1_S1_S1_S1_S1_S1_S1_S0_iiiiiiii_param_14,
	.param .u32 _Z15kernelgpuUbou11IdEvPT_S1_S1_S1_S1_S1_S1_S1_S1_S1_S0_iiiiiiii_param_15,
	.param .u32 _Z15kernelgpuUbou11IdEvPT_S1_S1_S1_S1_S1_S1_S1_S1_S1_S0_iiiiiiii_param_16,
	.param .u32 _Z15kernelgpuUbou11IdEvPT_S1_S1_S1_S1_S1_S1_S1_S1_S1_S0_iiiiiiii_param_17,
	.param .u32 _Z15kernelgpuUbou11IdEvPT_S1_S1_S1_S1_S1_S1_S1_S1_S1_S0_iiiiiiii_param_18
)
{
	.reg .pred 	%p<3>;
	.reg .b32 	%r<11>;
	.reg .b64 	%rd<6>;

	ld.param.u64 	%rd2, [_Z15kernelgpuUbou11IdEvPT_S1_S1_S1_S1_S1_S1_S1_S1_S1_S0_iiiiiiii_param_0];
	ld.param.u32 	%r6, [_Z15kernelgpuUbou11IdEvPT_S1_S1_S1_S1_S1_S1_S1_S1_S1_S0_iiiiiiii_param_12];
	mov.u32 	%r7, %tid.x;
	mov.u32 	%r8, %ctaid.x;
	mov.u32 	%r1, %ntid.x;
	mad.lo.s32 	%r10, %r8, %r1, %r7;
	setp.ge.s32 	%p1, %r10, %r6;
	@%p1 bra 	$L__BB0_3;
	mov.u32 	%r9, %nctaid.x;
	mul.lo.s32 	%r3, %r1, %r9;
	cvta.to.global.u64 	%rd1, %rd2;
$L__BB0_2:
	mul.wide.s32 	%rd3, %r10, 8;
	add.s64 	%rd4, %rd1, %rd3;
	mov.b64 	%rd5, 0;
	st.global.u64 	[%rd4], %rd5;
	add.s32 	%r10, %r10, %r3;
	setp.lt.s32 	%p2, %r10, %r6;
	@%p2 bra 	$L__BB0_2;
$L__BB0_3:
	ret;

}
	// .globl	_Z15kernelgpuUbou11IfEvPT_S1_S1_S1_S1_S1_S1_S1_S1_S1_S0_iiiiiiii
.visible .entry _Z15kernelgpuUbou11IfEvPT_S1_S1_S1_S1_S1_S1_S1_S1_S1_S0_iiiiiiii(
	.param .u64 .ptr .align 1 _Z15kernelgpuUbou11IfEvPT_S1_S1_S1_S1_S1_S1_S1_S1_S1_S0_iiiiiiii_param_0,
	.param .u64 .ptr .align 1 _Z15kernelgpuUbou11IfEvPT_S1_S1_S1_S1_S1_S1_S1_S1_S1_S0_iiiiiiii_param_1,
	.param .u64 .ptr .align 1 _Z15kernelgpuUbou11IfEvPT_S1_S1_S1_S1_S1_S1_S1_S1_S1_S0_iiiiiiii_param_2,
	.param .u64 .ptr .align 1 _Z15kernelgpuUbou11IfEvPT_S1_S1_S1_S1_S1_S1_S1_S1_S1_S0_iiiiiiii_param_3,
	.param .u64 .ptr .align 1 _Z15kernelgpuUbou11IfEvPT_S1_S1_S1_S1_S1_S1_S1_S1_S1_S0_iiiiiiii_param_4,
	.param .u64 .ptr .align 1 _Z15kernelgpuUbou11IfEvPT_S1_S1_S1_S1_S1_S1_S1_S1_S1_S0_iiiiiiii_param_5,
	.param .u64 .ptr .align 1 _Z15kernelgpuUbou11IfEvPT_S1_S1_S1_S1_S1_S1_S1_S1_S1_S0_iiiiiiii_param_6,
	.param .u64 .ptr .align 1 _Z15kernelgpuUbou11IfEvPT_S1_S1_S1_S1_S1_S1_S1_S1_S1_S0_iiiiiiii_param_7,
	.param .u64 .ptr .align 1 _Z15kernelgpuUbou11IfEvPT_S1_S1_S1_S1_S1_S1_S1_S1_S1_S0_iiiiiiii_param_8,
	.param .u64 .ptr .align 1 _Z15kernelgpuUbou11IfEvPT_S1_S1_S1_S1_S1_S1_S1_S1_S1_S0_iiiiiiii_param_9,
	.param .f32 _Z15kernelgpuUbou11IfEvPT_S1_S1_S1_S1_S1_S1_S1_S1_S1_S0_iiiiiiii_param_10,
	.param .u32 _Z15kernelgpuUbou11IfEvPT_S1_S1_S1_S1_S1_S1_S1_S1_S1_S0_iiiiiiii_param_11,
	.param .u32 _Z15kernelgpuUbou11IfEvPT_S1_S1_S1_S1_S1_S1_S1_S1_S1_S0_iiiiiiii_param_12,
	.param .u32 _Z15kernelgpuUbou11IfEvPT_S1_S1_S1_S1_S1_S1_S1_S1_S1_S0_iiiiiiii_param_13,
	.param .u32 _Z15kernelgpuUbou11IfEvPT_S1_S1_S1_S1_S1_S1_S1_S1_S1_S0_iiiiiiii_param_14,
	.param .u32 _Z15kernelgpuUbou11IfEvPT_S1_S1_S1_S1_S1_S1_S1_S1_S1_S0_iiiiiiii_param_15,
	.param .u32 _Z15kernelgpuUbou11IfEvPT_S1_S1_S1_S1_S1_S1_S1_S1_S1_S0_iiiiiiii_param_16,
	.param .u32 _Z15kernelgpuUbou11IfEvPT_S1_S1_S1_S1_S1_S1_S1_S1_S1_S0_iiiiiiii_param_17,
	.param .u32 _Z15kernelgpuUbou11IfEvPT_S1_S1_S1_S1_S1_S1_S1_S1_S1_S0_iiiiiiii_param_18
)
{
	.reg .pred 	%p<3>;
	.reg .b32 	%r<12>;
	.reg .b64 	%rd<5>;

	ld.param.u64 	%rd2, [_Z15kernelgpuUbou11IfEvPT_S1_S1_S1_S1_S1_S1_S1_S1_S1_S0_iiiiiiii_param_0];
	ld.param.u32 	%r6, [_Z15kernelgpuUbou11IfEvPT_S1_S1_S1_S1_S1_S1_S1_S1_S1_S0_iiiiiiii_param_12];
	mov.u32 	%r7, %tid.x;
	mov.u32 	%r8, %ctaid.x;
	mov.u32 	%r1, %ntid.x;
	mad.lo.s32 	%r11, %r8, %r1, %r7;
	setp.ge.s32 	%p1, %r11, %r6;
	@%p1 bra 	$L__BB1_3;
	mov.u32 	%r9, %nctaid.x;
	mul.lo.s32 	%r3, %r1, %r9;
	cvta.to.global.u64 	%rd1, %rd2;
$L__BB1_2:
	mul.wide.s32 	%rd3, %r11, 4;
	add.s64 	%rd4, %rd1, %rd3;
	mov.b32 	%r10, 0;
	st.global.u32 	[%rd4], %r10;
	add.s32 	%r11, %r11, %r3;
	setp.lt.s32 	%p2, %r11, %r6;
	@%p2 bra 	$L__BB1_2;
$L__BB1_3:
	ret;

}


// ===== COMPILED SASS (sm_100) =====

	.target	sm_100

	.elftype	@"ET_EXEC"


//--------------------- .note.nv.tkinfo           --------------------------
	.section	.note.nv.tkinfo,"",@"SHT_NOTE"
	.sectionflags	@"SHF_NOTE_NV_TKINFO"
	.tkinfo
        /*0018*/ 	.word	0x00000002
        /*0030*/ 	.string	""
        /*0030*/ 	.string	"ptxas"
        /*0030*/ 	.string	"Cuda compilation tools, release 13.0, V13.0.88"
        /*0030*/ 	.string	"Build cuda_13.0.r13.0/compiler.36424714_0"
        /*0030*/ 	.string	"-arch sm_100 -m 64 "



//--------------------- .note.nv.cuinfo           --------------------------
	.section	.note.nv.cuinfo,"",@"SHT_NOTE"
	.sectionflags	@"SHF_NOTE_NV_CUINFO"
        /*0018*/ 	.short	0x0002
        /*001a*/ 	.short	0x0064
        /*001c*/ 	.short	0x0082
	.zero		2


//--------------------- .nv.info                  --------------------------
	.section	.nv.info,"",@"SHT_CUDA_INFO"
	.align	4


	//----- nvinfo : EIATTR_REGCOUNT
	.align		4
        /*0000*/ 	.byte	0x04, 0x2f
        /*0002*/ 	.short	(.L_1 - .L_0)
	.align		4
.L_0:
        /*0004*/ 	.word	index@(_Z15kernelgpuUbou11IdEvPT_S1_S1_S1_S1_S1_S1_S1_S1_S1_S0_iiiiiiii)
        /*0008*/ 	.word	0x0000000a


	//----- nvinfo : EIATTR_FRAME_SIZE
	.align		4
.L_1:
        /*000c*/ 	.byte	0x04, 0x11
        /*000e*/ 	.short	(.L_3 - .L_2)
	.align		4
.L_2:
        /*0010*/ 	.word	index@(_Z15kernelgpuUbou11IdEvPT_S1_S1_S1_S1_S1_S1_S1_S1_S1_S0_iiiiiiii)
        /*0014*/ 	.word	0x00000000


	//----- nvinfo : EIATTR_REGCOUNT
	.align		4
.L_3:
        /*0018*/ 	.byte	0x04, 0x2f
        /*001a*/ 	.short	(.L_5 - .L_4)
	.align		4
.L_4:
        /*001c*/ 	.word	index@(_Z15kernelgpuUbou11IfEvPT_S1_S1_S1_S1_S1_S1_S1_S1_S1_S0_iiiiiiii)
        /*0020*/ 	.word	0x0000000a


	//----- nvinfo : EIATTR_FRAME_SIZE
	.align		4
.L_5:
        /*0024*/ 	.byte	0x04, 0x11
        /*0026*/ 	.short	(.L_7 - .L_6)
	.align		4
.L_6:
        /*0028*/ 	.word	index@(_Z15kernelgpuUbou11IfEvPT_S1_S1_S1_S1_S1_S1_S1_S1_S1_S0_iiiiiiii)
        /*002c*/ 	.word	0x00000000


	//----- nvinfo : EIATTR_MIN_STACK_SIZE
	.align		4
.L_7:
        /*0030*/ 	.byte	0x04, 0x12
        /*0032*/ 	.short	(.L_9 - .L_8)
	.align		4
.L_8:
        /*0034*/ 	.word	index@(_Z15kernelgpuUbou11IfEvPT_S1_S1_S1_S1_S1_S1_S1_S1_S1_S0_iiiiiiii)
        /*0038*/ 	.word	0x00000000


	//----- nvinfo : EIATTR_MIN_STACK_SIZE
	.align		4
.L_9:
        /*003c*/ 	.byte	0x04, 0x12
        /*003e*/ 	.short	(.L_11 - .L_10)
	.align		4
.L_10:
        /*0040*/ 	.word	index@(_Z15kernelgpuUbou11IdEvPT_S1_S1_S1_S1_S1_S1_S1_S1_S1_S0_iiiiiiii)
        /*0044*/ 	.word	0x00000000
.L_11:


//--------------------- .nv.compat                --------------------------
	.section	.nv.compat,"",@"SHT_CUDA_COMPAT_INFO"
	.align	4
        /*0000*/ 	.byte	0x02, 0x09, 0x00, 0x00, 0x02, 0x02, 0x01, 0x00, 0x02, 0x05, 0x05, 0x00, 0x03, 0x07, 0x01, 0x01
        /*0010*/ 	.byte	0x02, 0x03, 0x00, 0x00, 0x02, 0x06, 0x01, 0x00, 0x04, 0x0b, 0x08, 0x00, 0x09, 0x00, 0x00, 0x00
        /*0020*/ 	.byte	0x00, 0x00, 0x00, 0x00


//--------------------- .nv.info._Z15kernelgpuUbou11IfEvPT_S1_S1_S1_S1_S1_S1_S1_S1_S1_S0_iiiiiiii --------------------------
	.section	.nv.info._Z15kernelgpuUbou11IfEvPT_S1_S1_S1_S1_S1_S1_S1_S1_S1_S0_iiiiiiii,"",@"SHT_CUDA_INFO"
	.sectionflags	@""
	.align	4


	//----- nvinfo : EIATTR_CUDA_API_VERSION
	.align		4
        /*0000*/ 	.byte	0x04, 0x37
        /*0002*/ 	.short	(.L_13 - .L_12)
.L_12:
        /*0004*/ 	.word	0x00000082


	//----- nvinfo : EIATTR_KPARAM_INFO
	.align		4
.L_13:
        /*0008*/ 	.byte	0x04, 0x17
        /*000a*/ 	.short	(.L_15 - .L_14)
.L_14:
        /*000c*/ 	.word	0x00000000
        /*0010*/ 	.short	0x0012
        /*0012*/ 	.short	0x0070
        /*0014*/ 	.byte	0x00, 0xf0, 0x11, 0x00


	//----- nvinfo : EIATTR_KPARAM_INFO
	.align		4
.L_15:
        /*0018*/ 	.byte	0x04, 0x17
        /*001a*/ 	.short	(.L_17 - .L_16)
.L_16:
        /*001c*/ 	.word	0x00000000
        /*0020*/ 	.short	0x0011
        /*0022*/ 	.short	0x006c
        /*0024*/ 	.byte	0x00, 0xf0, 0x11, 0x00


	//----- nvinfo : EIATTR_KPARAM_INFO
	.align		4
.L_17:
        /*0028*/ 	.byte	0x04, 0x17
        /*002a*/ 	.short	(.L_19 - .L_18)
.L_18:
        /*002c*/ 	.word	0x00000000
        /*0030*/ 	.short	0x0010
        /*0032*/ 	.short	0x0068
        /*0034*/ 	.byte	0x00, 0xf0, 0x11, 0x00


	//----- nvinfo : EIATTR_KPARAM_INFO
	.align		4
.L_19:
        /*0038*/ 	.byte	0x04, 0x17
        /*003a*/ 	.short	(.L_21 - .L_20)
.L_20:
        /*003c*/ 	.word	0x00000000
        /*0040*/ 	.short	0x000f
        /*0042*/ 	.short	0x0064
        /*0044*/ 	.byte	0x00, 0xf0, 0x11, 0x00


	//----- nvinfo : EIATTR_KPARAM_INFO
	.align		4
.L_21:
        /*0048*/ 	.byte	0x04, 0x17
        /*004a*/ 	.short	(.L_23 - .L_22)
.L_22:
        /*004c*/ 	.word	0x00000000
        /*0050*/ 	.short	0x000e
        /*0052*/ 	.short	0x0060
        /*0054*/ 	.byte	0x00, 0xf0, 0x11, 0x00


	//----- nvinfo : EIATTR_KPARAM_INFO
	.align		4
.L_23:
        /*0058*/ 	.byte	0x04, 0x17
        /*005a*/ 	.short	(.L_25 - .L_24)
.L_24:
        /*005c*/ 	.word	0x00000000
        /*0060*/ 	.short	0x000d
        /*0062*/ 	.short	0x005c
        /*0064*/ 	.byte	0x00, 0xf0, 0x11, 0x00


	//----- nvinfo : EIATTR_KPARAM_INFO
	.align		4
.L_25:
        /*0068*/ 	.byte	0x04, 0x17
        /*006a*/ 	.short	(.L_27 - .L_26)
.L_26:
        /*006c*/ 	.word	0x00000000
        /*0070*/ 	.short	0x000c
        /*0072*/ 	.short	0x0058
        /*0074*/ 	.byte	0x00, 0xf0, 0x11, 0x00


	//----- nvinfo : EIATTR_KPARAM_INFO
	.align		4
.L_27:
        /*0078*/ 	.byte	0x04, 0x17
        /*007a*/ 	.short	(.L_29 - .L_28)
.L_28:
        /*007c*/ 	.word	0x00000000
        /*0080*/ 	.short	0x000b
        /*0082*/ 	.short	0x0054
        /*0084*/ 	.byte	0x00, 0xf0, 0x11, 0x00


	//----- nvinfo : EIATTR_KPARAM_INFO
	.align		4
.L_29:
        /*0088*/ 	.byte	0x04, 0x17
        /*008a*/ 	.short	(.L_31 - .L_30)
.L_30:
        /*008c*/ 	.word	0x00000000
        /*0090*/ 	.short	0x000a
        /*0092*/ 	.short	0x0050
        /*0094*/ 	.byte	0x00, 0xf0, 0x11, 0x00


	//----- nvinfo : EIATTR_KPARAM_INFO
	.align		4
.L_31:
        /*0098*/ 	.byte	0x04, 0x17
        /*009a*/ 	.short	(.L_33 - .L_32)
.L_32:
        /*009c*/ 	.word	0x00000000
        /*00a0*/ 	.short	0x0009
        /*00a2*/ 	.short	0x0048
        /*00a4*/ 	.byte	0x00, 0xf5, 0x21, 0x00


	//----- nvinfo : EIATTR_KPARAM_INFO
	.align		4
.L_33:
        /*00a8*/ 	.byte	0x04, 0x17
        /*00aa*/ 	.short	(.L_35 - .L_34)
.L_34:
        /*00ac*/ 	.word	0x00000000
        /*00b0*/ 	.short	0x0008
        /*00b2*/ 	.short	0x0040
        /*00b4*/ 	.byte	0x00, 0xf5, 0x21, 0x00


	//----- nvinfo : EIATTR_KPARAM_INFO
	.align		4
.L_35:
        /*00b8*/ 	.byte	0x04, 0x17
        /*00ba*/ 	.short	(.L_37 - .L_36)
.L_36:
        /*00bc*/ 	.word	0x00000000
        /*00c0*/ 	.short	0x0007
        /*00c2*/ 	.short	0x0038
        /*00c4*/ 	.byte	0x00, 0xf5, 0x21, 0x00


	//----- nvinfo : EIATTR_KPARAM_INFO
	.align		4
.L_37:
        /*00c8*/ 	.byte	0x04, 0x17
        /*00ca*/ 	.short	(.L_39 - .L_38)
.L_38:
        /*00cc*/ 	.word	0x00000000
        /*00d0*/ 	.short	0x0006
        /*00d2*/ 	.short	0x0030
        /*00d4*/ 	.byte	0x00, 0xf5, 0x21, 0x00


	//----- nvinfo : EIATTR_KPARAM_INFO
	.align		4
.L_39:
        /*00d8*/ 	.byte	0x04, 0x17
        /*00da*/ 	.short	(.L_41 - .L_40)
.L_40:
        /*00dc*/ 	.word	0x00000000
        /*00e0*/ 	.short	0x0005
        /*00e2*/ 	.short	0x0028
        /*00e4*/ 	.byte	0x00, 0xf5, 0x21, 0x00


	//----- nvinfo : EIATTR_KPARAM_INFO
	.align		4
.L_41:
        /*00e8*/ 	.byte	0x04, 0x17
        /*00ea*/ 	.short	(.L_43 - .L_42)
.L_42:
        /*00ec*/ 	.word	0x00000000
        /*00f0*/ 	.short	0x0004
        /*00f2*/ 	.short	0x0020
        /*00f4*/ 	.byte	0x00, 0xf5, 0x21, 0x00


	//----- nvinfo : EIATTR_KPARAM_INFO
	.align		4
.L_43:
        /*00f8*/ 	.byte	0x04, 0x17
        /*00fa*/ 	.short	(.L_45 - .L_44)
.L_44:
        /*00fc*/ 	.word	0x00000000
        /*0100*/ 	.short	0x0003
        /*0102*/ 	.short	0x0018
        /*0104*/ 	.byte	0x00, 0xf5, 0x21, 0x00


	//----- nvinfo : EIATTR_KPARAM_INFO
	.align		4
.L_45:
        /*0108*/ 	.byte	0x04, 0x17
        /*010a*/ 	.short	(.L_47 - .L_46)
.L_46:
        /*010c*/ 	.word	0x00000000
        /*0110*/ 	.short	0x0002
        /*0112*/ 	.short	0x0010
        /*0114*/ 	.byte	0x00, 0xf5, 0x21, 0x00


	//----- nvinfo : EIATTR_KPARAM_INFO
	.align		4
.L_47:
        /*0118*/ 	.byte	0x04, 0x17
        /*011a*/ 	.short	(.L_49 - .L_48)
.L_48:
        /*011c*/ 	.word	0x00000000
        /*0120*/ 	.short	0x0001
        /*0122*/ 	.short	0x0008
        /*0124*/ 	.byte	0x00, 0xf5, 0x21, 0x00


	//----- nvinfo : EIATTR_KPARAM_INFO
	.align		4
.L_49:
        /*0128*/ 	.byte	0x04, 0x17
        /*012a*/ 	.short	(.L_51 - .L_50)
.L_50:
        /*012c*/ 	.word	0x00000000
        /*0130*/ 	.short	0x0000
        /*0132*/ 	.short	0x0000
        /*0134*/ 	.byte	0x00, 0xf5, 0x21, 0x00


	//----- nvinfo : EIATTR_SPARSE_MMA_MASK
	.align		4
.L_51:
        /*0138*/ 	.byte	0x03, 0x50
        /*013a*/ 	.short	0x0000


	//----- nvinfo : EIATTR_MAXREG_COUNT
	.align		4
        /*013c*/ 	.byte	0x03, 0x1b
        /*013e*/ 	.short	0x00ff


	//----- nvinfo : EIATTR_MERCURY_ISA_VERSION
	.align		4
        /*0140*/ 	.byte	0x03, 0x5f
        /*0142*/ 	.short	0x0101


	//----- nvinfo : EIATTR_VRC_CTA_INIT_COUNT
	.align		4
        /*0144*/ 	.byte	0x02, 0x4a
	.zero		1
	.zero		1


	//----- nvinfo : EIATTR_EXIT_INSTR_OFFSETS
	.align		4
        /*0148*/ 	.byte	0x04, 0x1c
        /*014a*/ 	.short	(.L_53 - .L_52)


	//   ....[0]....
.L_52:
        /*014c*/ 	.word	0x00000070


	//   ....[1]....
        /*0150*/ 	.word	0x00000110


	//----- nvinfo : EIATTR_CRS_STACK_SIZE
	.align		4
.L_53:
        /*0154*/ 	.byte	0x04, 0x1e
        /*0156*/ 	.short	(.L_55 - .L_54)
.L_54:
        /*0158*/ 	.word	0x00000000


	//----- nvinfo : EIATTR_CBANK_PARAM_SIZE
	.align		4
.L_55:
        /*015c*/ 	.byte	0x03, 0x19
        /*015e*/ 	.short	0x0074


	//----- nvinfo : EIATTR_PARAM_CBANK
	.align		4
        /*0160*/ 	.byte	0x04, 0x0a
        /*0162*/ 	.short	(.L_57 - .L_56)
	.align		4
.L_56:
        /*0164*/ 	.word	index@(.nv.constant0._Z15kernelgpuUbou11IfEvPT_S1_S1_S1_S1_S1_S1_S1_S1_S1_S0_iiiiiiii)
        /*0168*/ 	.short	0x0380
        /*016a*/ 	.short	0x0074


	//----- nvinfo : EIATTR_SW_WAR
	.align		4
.L_57:
        /*016c*/ 	.byte	0x04, 0x36
        /*016e*/ 	.short	(.L_59 - .L_58)
.L_58:
        /*0170*/ 	.word	0x00000008
.L_59:


//--------------------- .nv.info._Z15kernelgpuUbou11IdEvPT_S1_S1_S1_S1_S1_S1_S1_S1_S1_S0_iiiiiiii --------------------------
	.section	.nv.info._Z15kernelgpuUbou11IdEvPT_S1_S1_S1_S1_S1_S1_S1_S1_S1_S0_iiiiiiii,"",@"SHT_CUDA_INFO"
	.sectionflags	@""
	.align	4


	//----- nvinfo : EIATTR_CUDA_API_VERSION
	.align		4
        /*0000*/ 	.byte	0x04, 0x37
        /*0002*/ 	.short	(.L_61 - .L_60)
.L_60:
        /*0004*/ 	.word	0x00000082


	//----- nvinfo : EIATTR_KPARAM_INFO
	.align		4
.L_61:
        /*0008*/ 	.byte	0x04, 0x17
        /*000a*/ 	.short	(.L_63 - .L_62)
.L_62:
        /*000c*/ 	.word	0x00000000
        /*0010*/ 	.short	0x0012
        /*0012*/ 	.short	0x0074
        /*0014*/ 	.byte	0x00, 0xf0, 0x11, 0x00


	//----- nvinfo : EIATTR_KPARAM_INFO
	.align		4
.L_63:
        /*0018*/ 	.byte	0x04, 0x17
        /*001a*/ 	.short	(.L_65 - .L_64)
.L_64:
        /*001c*/ 	.word	0x00000000
        /*0020*/ 	.short	0x0011
        /*0022*/ 	.short	0x0070
        /*0024*/ 	.byte	0x00, 0xf0, 0x11, 0x00


	//----- nvinfo : EIATTR_KPARAM_INFO
	.align		4
.L_65:
        /*0028*/ 	.byte	0x04, 0x17
        /*002a*/ 	.short	(.L_67 - .L_66)
.L_66:
        /*002c*/ 	.word	0x00000000
        /*0030*/ 	.short	0x0010
        /*0032*/ 	.short	0x006c
        /*0034*/ 	.byte	0x00, 0xf0, 0x11, 0x00


	//----- nvinfo : EIATTR_KPARAM_INFO
	.align		4
.L_67:
        /*0038*/ 	.byte	0x04, 0x17
        /*003a*/ 	.short	(.L_69 - .L_68)
.L_68:
        /*003c*/ 	.word	0x00000000
        /*0040*/ 	.short	0x000f
        /*0042*/ 	.short	0x0068
        /*0044*/ 	.byte	0x00, 0xf0, 0x11, 0x00


	//----- nvinfo : EIATTR_KPARAM_INFO
	.align		4
.L_69:
        /*0048*/ 	.byte	0x04, 0x17
        /*004a*/ 	.short	(.L_71 - .L_70)
.L_70:
        /*004c*/ 	.word	0x00000000
        /*0050*/ 	.short	0x000e
        /*0052*/ 	.short	0x0064
        /*0054*/ 	.byte	0x00, 0xf0, 0x11, 0x00


	//----- nvinfo : EIATTR_KPARAM_INFO
	.align		4
.L_71:
        /*0058*/ 	.byte	0x04, 0x17
        /*005a*/ 	.short	(.L_73 - .L_72)
.L_72:
        /*005c*/ 	.word	0x00000000
        /*0060*/ 	.short	0x000d
        /*0062*/ 	.short	0x0060
        /*0064*/ 	.byte	0x00, 0xf0, 0x11, 0x00


	//----- nvinfo : EIATTR_KPARAM_INFO
	.align		4
.L_73:
        /*0068*/ 	.byte	0x04, 0x17
        /*006a*/ 	.short	(.L_75 - .L_74)
.L_74:
        /*006c*/ 	.word	0x00000000
        /*0070*/ 	.short	0x000c
        /*0072*/ 	.short	0x005c
        /*0074*/ 	.byte	0x00, 0xf0, 0x11, 0x00


	//----- nvinfo : EIATTR_KPARAM_INFO
	.align		4
.L_75:
        /*0078*/ 	.byte	0x04, 0x17
        /*007a*/ 	.short	(.L_77 - .L_76)
.L_76:
        /*007c*/ 	.word	0x00000000
        /*0080*/ 	.short	0x000b
        /*0082*/ 	.short	0x0058
        /*0084*/ 	.byte	0x00, 0xf0, 0x11, 0x00


	//----- nvinfo : EIATTR_KPARAM_INFO
	.align		4
.L_77:
        /*0088*/ 	.byte	0x04, 0x17
        /*008a*/ 	.short	(.L_79 - .L_78)
.L_78:
        /*008c*/ 	.word	0x00000000
        /*0090*/ 	.short	0x000a
        /*0092*/ 	.short	0x0050
        /*0094*/ 	.byte	0x00, 0xf0, 0x21, 0x00


	//----- nvinfo : EIATTR_KPARAM_INFO
	.align		4
.L_79:
        /*0098*/ 	.byte	0x04, 0x17
        /*009a*/ 	.short	(.L_81 - .L_80)
.L_80:
        /*009c*/ 	.word	0x00000000
        /*00a0*/ 	.short	0x0009
        /*00a2*/ 	.short	0x0048
        /*00a4*/ 	.byte	0x00, 0xf5, 0x21, 0x00


	//----- nvinfo : EIATTR_KPARAM_INFO
	.align		4
.L_81:
        /*00a8*/ 	.byte	0x04, 0x17
        /*00aa*/ 	.short	(.L_83 - .L_82)
.L_82:
        /*00ac*/ 	.word	0x00000000
        /*00b0*/ 	.short	0x0008
        /*00b2*/ 	.short	0x0040
        /*00b4*/ 	.byte	0x00, 0xf5, 0x21, 0x00


	//----- nvinfo : EIATTR_KPARAM_INFO
	.align		4
.L_83:
        /*00b8*/ 	.byte	0x04, 0x17
        /*00ba*/ 	.short	(.L_85 - .L_84)
.L_84:
        /*00bc*/ 	.word	0x00000000
        /*00c0*/ 	.short	0x0007
        /*00c2*/ 	.short	0x0038
        /*00c4*/ 	.byte	0x00, 0xf5, 0x21, 0x00


	//----- nvinfo : EIATTR_KPARAM_INFO
	.align		4
.L_85:
        /*00c8*/ 	.byte	0x04, 0x17
        /*00ca*/ 	.short	(.L_87 - .L_86)
.L_86:
        /*00cc*/ 	.word	0x00000000
        /*00d0*/ 	.short	0x0006
        /*00d2*/ 	.short	0x0030
        /*00d4*/ 	.byte	0x00, 0xf5, 0x21, 0x00


	//----- nvinfo : EIATTR_KPARAM_INFO
	.align		4
.L_87:
        /*00d8*/ 	.byte	0x04, 0x17
        /*00da*/ 	.short	(.L_89 - .L_88)
.L_88:
        /*00dc*/ 	.word	0x00000000
        /*00e0*/ 	.short	0x0005
        /*00e2*/ 	.short	0x0028
        /*00e4*/ 	.byte	0x00, 0xf5, 0x21, 0x00


	//----- nvinfo : EIATTR_KPARAM_INFO
	.align		4
.L_89:
        /*00e8*/ 	.byte	0x04, 0x17
        /*00ea*/ 	.short	(.L_91 - .L_90)
.L_90:
        /*00ec*/ 	.word	0x00000000
        /*00f0*/ 	.short	0x0004
        /*00f2*/ 	.short	0x0020
        /*00f4*/ 	.byte	0x00, 0xf5, 0x21, 0x00


	//----- nvinfo : EIATTR_KPARAM_INFO
	.align		4
.L_91:
        /*00f8*/ 	.byte	0x04, 0x17
        /*00fa*/ 	.short	(.L_93 - .L_92)
.L_92:
        /*00fc*/ 	.word	0x00000000
        /*0100*/ 	.short	0x0003
        /*0102*/ 	.short	0x0018
        /*0104*/ 	.byte	0x00, 0xf5, 0x21, 0x00


	//----- nvinfo : EIATTR_KPARAM_INFO
	.align		4
.L_93:
        /*0108*/ 	.byte	0x04, 0x17
        /*010a*/ 	.short	(.L_95 - .L_94)
.L_94:
        /*010c*/ 	.word	0x00000000
        /*0110*/ 	.short	0x0002
        /*0112*/ 	.short	0x0010
        /*0114*/ 	.byte	0x00, 0xf5, 0x21, 0x00


	//----- nvinfo : EIATTR_KPARAM_INFO
	.align		4
.L_95:
        /*0118*/ 	.byte	0x04, 0x17
        /*011a*/ 	.short	(.L_97 - .L_96)
.L_96:
        /*011c*/ 	.word	0x00000000
        /*0120*/ 	.short	0x0001
        /*0122*/ 	.short	0x0008
        /*0124*/ 	.byte	0x00, 0xf5, 0x21, 0x00


	//----- nvinfo : EIATTR_KPARAM_INFO
	.align		4
.L_97:
        /*0128*/ 	.byte	0x04, 0x17
        /*012a*/ 	.short	(.L_99 - .L_98)
.L_98:
        /*012c*/ 	.word	0x00000000
        /*0130*/ 	.short	0x0000
        /*0132*/ 	.short	0x0000
        /*0134*/ 	.byte	0x00, 0xf5, 0x21, 0x00


	//----- nvinfo : EIATTR_SPARSE_MMA_MASK
	.align		4
.L_99:
        /*0138*/ 	.byte	0x03, 0x50
        /*013a*/ 	.short	0x0000


	//----- nvinfo : EIATTR_MAXREG_COUNT
	.align		4
        /*013c*/ 	.byte	0x03, 0x1b
        /*013e*/ 	.short	0x00ff


	//----- nvinfo : EIATTR_MERCURY_ISA_VERSION
	.align		4
        /*0140*/ 	.byte	0x03, 0x5f
        /*0142*/ 	.short	0x0101


	//----- nvinfo : EIATTR_VRC_CTA_INIT_COUNT
	.align		4
        /*0144*/ 	.byte	0x02, 0x4a
	.zero		1
	.zero		1


	//----- nvinfo : EIATTR_EXIT_INSTR_OFFSETS
	.align		4
        /*0148*/ 	.byte	0x04, 0x1c
        /*014a*/ 	.short	(.L_101 - .L_100)


	//   ....[0]....
.L_100:
        /*014c*/ 	.word	0x00000070


	//   ....[1]....
        /*0150*/ 	.word	0x00000110


	//----- nvinfo : EIATTR_CRS_STACK_SIZE
	.align		4
.L_101:
        /*0154*/ 	.byte	0x04, 0x1e
        /*0156*/ 	.short	(.L_103 - .L_102)
.L_102:
        /*0158*/ 	.word	0x00000000


	//----- nvinfo : EIATTR_CBANK_PARAM_SIZE
	.align		4
.L_103:
        /*015c*/ 	.byte	0x03, 0x19
        /*015e*/ 	.short	0x0078


	//----- nvinfo : EIATTR_PARAM_CBANK
	.align		4
        /*0160*/ 	.byte	0x04, 0x0a
        /*0162*/ 	.short	(.L_105 - .L_104)
	.align		4
.L_104:
        /*0164*/ 	.word	index@(.nv.constant0._Z15kernelgpuUbou11IdEvPT_S1_S1_S1_S1_S1_S1_S1_S1_S1_S0_iiiiiiii)
        /*0168*/ 	.short	0x0380
        /*016a*/ 	.short	0x0078


	//----- nvinfo : EIATTR_SW_WAR
	.align		4
.L_105:
        /*016c*/ 	.byte	0x04, 0x36
        /*016e*/ 	.short	(.L_107 - .L_106)
.L_106:
        /*0170*/ 	.word	0x00000008
.L_107:


//--------------------- .nv.callgraph             --------------------------
	.section	.nv.callgraph,"",@"SHT_CUDA_CALLGRAPH"
	.align	4
	.sectionentsize	8
	.align		4
        /*0000*/ 	.word	0x00000000
	.align		4
        /*0004*/ 	.word	0xffffffff
	.align		4
        /*0008*/ 	.word	0x00000000
	.align		4
        /*000c*/ 	.word	0xfffffffe
	.align		4
        /*0010*/ 	.word	0x00000000
	.align		4
        /*0014*/ 	.word	0xfffffffd
	.align		4
        /*0018*/ 	.word	0x00000000
	.align		4
        /*001c*/ 	.word	0xfffffffc


//--------------------- .text._Z15kernelgpuUbou11IfEvPT_S1_S1_S1_S1_S1_S1_S1_S1_S1_S0_iiiiiiii --------------------------
	.section	.text._Z15kernelgpuUbou11IfEvPT_S1_S1_S1_S1_S1_S1_S1_S1_S1_S0_iiiiiiii,"ax",@progbits
	.align	128
        .global         _Z15kernelgpuUbou11IfEvPT_S1_S1_S1_S1_S1_S1_S1_S1_S1_S0_iiiiiiii
        .type           _Z15kernelgpuUbou11IfEvPT_S1_S1_S1_S1_S1_S1_S1_S1_S1_S0_iiiiiiii,@function
        .size           _Z15kernelgpuUbou11IfEvPT_S1_S1_S1_S1_S1_S1_S1_S1_S1_S0_iiiiiiii,(.L_x_4 - _Z15kernelgpuUbou11IfEvPT_S1_S1_S1_S1_S1_S1_S1_S1_S1_S0_iiiiiiii)
        .other          _Z15kernelgpuUbou11IfEvPT_S1_S1_S1_S1_S1_S1_S1_S1_S1_S0_iiiiiiii,@"STO_CUDA_ENTRY STV_DEFAULT"
_Z15kernelgpuUbou11IfEvPT_S1_S1_S1_S1_S1_S1_S1_S1_S1_S0_iiiiiiii:
.text._Z15kernelgpuUbou11IfEvPT_S1_S1_S1_S1_S1_S1_S1_S1_S1_S0_iiiiiiii:
[----:B------:R-:W-:Y:S01]  /*0000*/  LDC R1, c[0x0][0x37c] ;  /* 0x0000df00ff017b82 */ /* 0x000fe20000000800 */
[----:B------:R-:W0:Y:S07]  /*0010*/  S2R R0, SR_TID.X ;  /* 0x0000000000007919 */ /* 0x000e2e0000002100 */
[----:B------:R-:W0:Y:S01]  /*0020*/  S2UR UR4, SR_CTAID.X ;  /* 0x00000000000479c3 */ /* 0x000e220000002500 */
[----:B------:R-:W1:Y:S07]  /*0030*/  LDCU UR5, c[0x0][0x3d8] ;  /* 0x00007b00ff0577ac */ /* 0x000e6e0008000800 */
[----:B------:R-:W0:Y:S02]  /*0040*/  LDC R7, c[0x0][0x360] ;  /* 0x0000d800ff077b82 */ /* 0x000e240000000800 */
[----:B0-----:R-:W-:-:S05]  /*0050*/  IMAD R0, R7, UR4, R0 ;  /* 0x0000000407007c24 */ /* 0x001fca000f8e0200 */
[----:B-1----:R-:W-:-:S13]  /*0060*/  ISETP.GE.AND P0, PT, R0, UR5, PT ;  /* 0x0000000500007c0c */ /* 0x002fda000bf06270 */
[----:B------:R-:W-:Y:S05]  /*0070*/  @P0 EXIT ;  /* 0x000000000000094d */ /* 0x000fea0003800000 */
[----:B------:R-:W0:Y:S01]  /*0080*/  LDC.64 R4, c[0x0][0x380] ;  /* 0x0000e000ff047b82 */ /* 0x000e220000000a00 */
[----:B------:R-:W1:Y:S01]  /*0090*/  LDCU UR4, c[0x0][0x370] ;  /* 0x00006e00ff0477ac */ /* 0x000e620008000800 */
[----:B------:R-:W2:Y:S01]  /*00a0*/  LDCU.64 UR6, c[0x0][0x358] ;  /* 0x00006b00ff0677ac */ /* 0x000ea20008000a00 */
[----:B-1----:R-:W-:-:S07]  /*00b0*/  IMAD R7, R7, UR4, RZ ;  /* 0x0000000407077c24 */ /* 0x002fce000f8e02ff */
.L_x_0:
[----:B0-----:R-:W-:Y:S01]  /*00c0*/  IMAD.WIDE R2, R0, 0x4, R4 ;  /* 0x0000000400027825 */ /* 0x001fe200078e0204 */
[----:B------:R-:W-:-:S04]  /*00d0*/  IADD3 R0, PT, PT, R7, R0, RZ ;  /* 0x0000000007007210 */ /* 0x000fc80007ffe0ff */
[----:B--2---:R1:W-:Y:S01]  /*00e0*/  STG.E desc[UR6][R2.64], RZ ;  /* 0x000000ff02007986 */ /* 0x0043e2000c101906 */
[----:B------:R-:W-:-:S13]  /*00f0*/  ISETP.GE.AND P0, PT, R0, UR5, PT ;  /* 0x0000000500007c0c */ /* 0x000fda000bf06270 */
[----:B-1----:R-:W-:Y:S05]  /*0100*/  @!P0 BRA `(.L_x_0) ;  /* 0xfffffffc00ec8947 */ /* 0x002fea000383ffff */
[----:B------:R-:W-:Y:S05]  /*0110*/  EXIT ;  /* 0x000000000000794d */ /* 0x000fea0003800000 */
.L_x_1:
[----:B------:R-:W-:-:S00]  /*0120*/  BRA `(.L_x_1) ;  /* 0xfffffffc00fc7947 */ /* 0x000fc0000383ffff */
[----:B------:R-:W-:-:S00]  /*0130*/  NOP ;  /* 0x0000000000007918 */ /* 0x000fc00000000000 */
        /* <DEDUP_REMOVED lines=12> */
.L_x_4:


//--------------------- .text._Z15kernelgpuUbou11IdEvPT_S1_S1_S1_S1_S1_S1_S1_S1_S1_S0_iiiiiiii --------------------------
	.section	.text._Z15kernelgpuUbou11IdEvPT_S1_S1_S1_S1_S1_S1_S1_S1_S1_S0_iiiiiiii,"ax",@progbits
	.align	128
        .global         _Z15kernelgpuUbou11IdEvPT_S1_S1_S1_S1_S1_S1_S1_S1_S1_S0_iiiiiiii
        .type           _Z15kernelgpuUbou11IdEvPT_S1_S1_S1_S1_S1_S1_S1_S1_S1_S0_iiiiiiii,@function
        .size           _Z15kernelgpuUbou11IdEvPT_S1_S1_S1_S1_S1_S1_S1_S1_S1_S0_iiiiiiii,(.L_x_5 - _Z15kernelgpuUbou11IdEvPT_S1_S1_S1_S1_S1_S1_S1_S1_S1_S0_iiiiiiii)
        .other          _Z15kernelgpuUbou11IdEvPT_S1_S1_S1_S1_S1_S1_S1_S1_S1_S0_iiiiiiii,@"STO_CUDA_ENTRY STV_DEFAULT"
_Z15kernelgpuUbou11IdEvPT_S1_S1_S1_S1_S1_S1_S1_S1_S1_S0_iiiiiiii:
.text._Z15kernelgpuUbou11IdEvPT_S1_S1_S1_S1_S1_S1_S1_S1_S1_S0_iiiiiiii:
        /* <DEDUP_REMOVED lines=12> */
.L_x_2:
[----:B0-----:R-:W-:Y:S01]  /*00c0*/  IMAD.WIDE R2, R0, 0x8, R4 ;  /* 0x0000000800027825 */ /* 0x001fe200078e0204 */
[----:B------:R-:W-:-:S04]  /*00d0*/  IADD3 R0, PT, PT, R7, R0, RZ ;  /* 0x0000000007007210 */ /* 0x000fc80007ffe0ff */
[----:B--2---:R1:W-:Y:S01]  /*00e0*/  STG.E.64 desc[UR6][R2.64], RZ ;  /* 0x000000ff02007986 */ /* 0x0043e2000c101b06 */
[----:B------:R-:W-:-:S13]  /*00f0*/  ISETP.GE.AND P0, PT, R0, UR5, PT ;  /* 0x0000000500007c0c */ /* 0x000fda000bf06270 */
[----:B-1----:R-:W-:Y:S05]  /*0100*/  @!P0 BRA `(.L_x_2) ;  /* 0xfffffffc00ec8947 */ /* 0x002fea000383ffff */
[----:B------:R-:W-:Y:S05]  /*0110*/  EXIT ;  /* 0x000000000000794d */ /* 0x000fea0003800000 */
.L_x_3:
        /* <DEDUP_REMOVED lines=14> */
.L_x_5:


//--------------------- .nv.shared.reserved.0     --------------------------
	.section	.nv.shared.reserved.0,"aw",@nobits
	.weak		__nv_reservedSMEM_offset_0_alias
	.size		__nv_reservedSMEM_offset_0_alias, 0, 64
	.other		__nv_reservedSMEM_offset_0_alias,@"STO_CUDA_RESERVED_SHARED STV_DEFAULT"
__nv_reservedSMEM_offset_0_alias:
	.zero		0
	.zero		64


//--------------------- .nv.constant0._Z15kernelgpuUbou11IfEvPT_S1_S1_S1_S1_S1_S1_S1_S1_S1_S0_iiiiiiii --------------------------
	.section	.nv.constant0._Z15kernelgpuUbou11IfEvPT_S1_S1_S1_S1_S1_S1_S1_S1_S1_S0_iiiiiiii,"a",@progbits
	.sectionflags	@""
	.align	4
.nv.constant0._Z15kernelgpuUbou11IfEvPT_S1_S1_S1_S1_S1_S1_S1_S1_S1_S0_iiiiiiii:
	.zero		1012


//--------------------- .nv.constant0._Z15kernelgpuUbou11IdEvPT_S1_S1_S1_S1_S1_S1_S1_S1_S1_S0_iiiiiiii --------------------------
	.section	.nv.constant0._Z15kernelgpuUbou11IdEvPT_S1_S1_S1_S1_S1_S1_S1_S1_S1_S0_iiiiiiii,"a",@progbits
	.sectionflags	@""
	.align	4
.nv.constant0._Z15kernelgpuUbou11IdEvPT_S1_S1_S1_S1_S1_S1_S1_S1_S1_S0_iiiiiiii:
	.zero		1016


//--------------------- SYMBOLS --------------------------

	.type		.nv.reservedSmem.offset0,@object
	.size		.nv.reservedSmem.offset0,0x4
